//
// Generated by NVIDIA NVVM Compiler
//
// Compiler Build ID: CL-36424714
// Cuda compilation tools, release 13.0, V13.0.88
// Based on NVVM 20.0.0
//

.version 9.0
.target sm_100
.address_size 64

	// .globl	_Z5funkcPiiPj
// _ZZ5funkcPiiPjE3sum has been demoted

.visible .entry _Z5funkcPiiPj(
	.param .u64 .ptr .align 1 _Z5funkcPiiPj_param_0,
	.param .u32 _Z5funkcPiiPj_param_1,
	.param .u64 .ptr .align 1 _Z5funkcPiiPj_param_2
)
{
	.reg .pred 	%p<2>;
	.reg .b32 	%r<26>;
	.reg .b64 	%rd<11>;
	// demoted variable
	.shared .align 4 .u32 _ZZ5funkcPiiPjE3sum;
	ld.param.u64 	%rd1, [_Z5funkcPiiPj_param_0];
	ld.param.u32 	%r9, [_Z5funkcPiiPj_param_1];
	ld.param.u64 	%rd2, [_Z5funkcPiiPj_param_2];
	mov.b32 	%r25, 0;
	st.shared.u32 	[_ZZ5funkcPiiPjE3sum], %r25;
	bar.sync 	0;
	mov.u32 	%r10, %ctaid.x;
	mov.u32 	%r11, %ntid.x;
	mul.lo.s32 	%r1, %r10, %r11;
	mov.u32 	%r12, %tid.x;
	add.s32 	%r2, %r1, %r12;
	mov.u32 	%r3, %ctaid.y;
	mov.u32 	%r13, %ntid.y;
	mov.u32 	%r14, %tid.y;
	mad.lo.s32 	%r15, %r3, %r13, %r14;
	max.s32 	%r16, %r2, %r15;
	setp.ge.s32 	%p1, %r16, %r9;
	@%p1 bra 	$L__BB0_2;
	cvta.to.global.u64 	%rd3, %rd1;
	add.s32 	%r17, %r15, %r2;
	add.s32 	%r18, %r17, %r9;
	mul.wide.s32 	%rd4, %r18, 4;
	add.s64 	%rd5, %rd3, %rd4;
	ld.global.u32 	%r19, [%rd5];
	mad.lo.s32 	%r20, %r9, %r2, %r15;
	mul.wide.s32 	%rd6, %r20, 4;
	add.s64 	%rd7, %rd3, %rd6;
	ld.global.u32 	%r21, [%rd7];
	mul.lo.s32 	%r25, %r21, %r19;
$L__BB0_2:
	cvta.to.global.u64 	%rd8, %rd2;
	atom.shared.add.u32 	%r22, [_ZZ5funkcPiiPjE3sum], %r25;
	ld.shared.u32 	%r23, [_ZZ5funkcPiiPjE3sum];
	add.s32 	%r24, %r1, %r3;
	mul.wide.u32 	%rd9, %r24, 4;
	add.s64 	%rd10, %rd8, %rd9;
	st.global.u32 	[%rd10], %r23;
	ret;

}


// ===== COMPILED SASS (sm_100) =====

	.target	sm_100

	.elftype	@"ET_EXEC"


//--------------------- .note.nv.tkinfo           --------------------------
	.section	.note.nv.tkinfo,"",@"SHT_NOTE"
	.sectionflags	@"SHF_NOTE_NV_TKINFO"
	.tkinfo
        /*0018*/ 	.word	0x00000002
        /*0030*/ 	.string	""
        /*0030*/ 	.string	"ptxas"
        /*0030*/ 	.string	"Cuda compilation tools, release 13.0, V13.0.88"
        /*0030*/ 	.string	"Build cuda_13.0.r13.0/compiler.36424714_0"
        /*0030*/ 	.string	"-arch sm_100 -m 64 "



//--------------------- .note.nv.cuinfo           --------------------------
	.section	.note.nv.cuinfo,"",@"SHT_NOTE"
	.sectionflags	@"SHF_NOTE_NV_CUINFO"
        /*0018*/ 	.short	0x0002
        /*001a*/ 	.short	0x0064
        /*001c*/ 	.short	0x0082
	.zero		2


//--------------------- .nv.info                  --------------------------
	.section	.nv.info,"",@"SHT_CUDA_INFO"
	.align	4


	//----- nvinfo : EIATTR_REGCOUNT
	.align		4
        /*0000*/ 	.byte	0x04, 0x2f
        /*0002*/ 	.short	(.L_1 - .L_0)
	.align		4
.L_0:
        /*0004*/ 	.word	index@(_Z5funkcPiiPj)
        /*0008*/ 	.word	0x0000000c


	//----- nvinfo : EIATTR_FRAME_SIZE
	.align		4
.L_1:
        /*000c*/ 	.byte	0x04, 0x11
        /*000e*/ 	.short	(.L_3 - .L_2)
	.align		4
.L_2:
        /*0010*/ 	.word	index@(_Z5funkcPiiPj)
        /*0014*/ 	.word	0x00000000


	//----- nvinfo : EIATTR_MIN_STACK_SIZE
	.align		4
.L_3:
        /*0018*/ 	.byte	0x04, 0x12
        /*001a*/ 	.short	(.L_5 - .L_4)
	.align		4
.L_4:
        /*001c*/ 	.word	index@(_Z5funkcPiiPj)
        /*0020*/ 	.word	0x00000000
.L_5:


//--------------------- .nv.compat                --------------------------
	.section	.nv.compat,"",@"SHT_CUDA_COMPAT_INFO"
	.align	4
        /*0000*/ 	.byte	0x02, 0x09, 0x00, 0x00, 0x02, 0x02, 0x01, 0x00, 0x02, 0x05, 0x05, 0x00, 0x03, 0x07, 0x01, 0x01
        /*0010*/ 	.byte	0x02, 0x03, 0x00, 0x00, 0x02, 0x06, 0x01, 0x00, 0x04, 0x0b, 0x08, 0x00, 0x09, 0x00, 0x00, 0x00
        /*0020*/ 	.byte	0x00, 0x00, 0x00, 0x00


//--------------------- .nv.info._Z5funkcPiiPj    --------------------------
	.section	.nv.info._Z5funkcPiiPj,"",@"SHT_CUDA_INFO"
	.sectionflags	@""
	.align	4


	//----- nvinfo : EIATTR_CUDA_API_VERSION
	.align		4
        /*0000*/ 	.byte	0x04, 0x37
        /*0002*/ 	.short	(.L_7 - .L_6)
.L_6:
        /*0004*/ 	.word	0x00000082


	//----- nvinfo : EIATTR_KPARAM_INFO
	.align		4
.L_7:
        /*0008*/ 	.byte	0x04, 0x17
        /*000a*/ 	.short	(.L_9 - .L_8)
.L_8:
        /*000c*/ 	.word	0x00000000
        /*0010*/ 	.short	0x0002
        /*0012*/ 	.short	0x0010
        /*0014*/ 	.byte	0x00, 0xf5, 0x21, 0x00


	//----- nvinfo : EIATTR_KPARAM_INFO
	.align		4
.L_9:
        /*0018*/ 	.byte	0x04, 0x17
        /*001a*/ 	.short	(.L_11 - .L_10)
.L_10:
        /*001c*/ 	.word	0x00000000
        /*0020*/ 	.short	0x0001
        /*0022*/ 	.short	0x0008
        /*0024*/ 	.byte	0x00, 0xf0, 0x11, 0x00


	//----- nvinfo : EIATTR_KPARAM_INFO
	.align		4
.L_11:
        /*0028*/ 	.byte	0x04, 0x17
        /*002a*/ 	.short	(.L_13 - .L_12)
.L_12:
        /*002c*/ 	.word	0x00000000
        /*0030*/ 	.short	0x0000
        /*0032*/ 	.short	0x0000
        /*0034*/ 	.byte	0x00, 0xf5, 0x21, 0x00


	//----- nvinfo : EIATTR_SPARSE_MMA_MASK
	.align		4
.L_13:
        /*0038*/ 	.byte	0x03, 0x50
        /*003a*/ 	.short	0x0000


	//----- nvinfo : EIATTR_MAXREG_COUNT
	.align		4
        /*003c*/ 	.byte	0x03, 0x1b
        /*003e*/ 	.short	0x00ff


	//----- nvinfo : EIATTR_NUM_BARRIERS
	.align		4
        /*0040*/ 	.byte	0x02, 0x4c
        /*0042*/ 	.byte	0x01
	.zero		1


	//----- nvinfo : EIATTR_MERCURY_ISA_VERSION
	.align		4
        /*0044*/ 	.byte	0x03, 0x5f
        /*0046*/ 	.short	0x0101


	//----- nvinfo : EIATTR_INT_WARP_WIDE_INSTR_OFFSETS
	.align		4
        /*0048*/ 	.byte	0x04, 0x31
        /*004a*/ 	.short	(.L_15 - .L_14)


	//   ....[0]....
.L_14:
        /*004c*/ 	.word	0x000001b0


	//   ....[1]....
        /*0050*/ 	.word	0x00000220


	//----- nvinfo : EIATTR_VRC_CTA_INIT_COUNT
	.align		4
.L_15:
        /*0054*/ 	.byte	0x02, 0x4a
	.zero		1
	.zero		1


	//----- nvinfo : EIATTR_EXIT_INSTR_OFFSETS
	.align		4
        /*0058*/ 	.byte	0x04, 0x1c
        /*005a*/ 	.short	(.L_17 - .L_16)


	//   ....[0]....
.L_16:
        /*005c*/ 	.word	0x00000280


	//----- nvinfo : EIATTR_CBANK_PARAM_SIZE
	.align		4
.L_17:
        /*0060*/ 	.byte	0x03, 0x19
        /*0062*/ 	.short	0x0018


	//----- nvinfo : EIATTR_PARAM_CBANK
	.align		4
        /*0064*/ 	.byte	0x04, 0x0a
        /*0066*/ 	.short	(.L_19 - .L_18)
	.align		4
.L_18:
        /*0068*/ 	.word	index@(.nv.constant0._Z5funkcPiiPj)
        /*006c*/ 	.short	0x0380
        /*006e*/ 	.short	0x0018


	//----- nvinfo : EIATTR_SW_WAR
	.align		4
.L_19:
        /*0070*/ 	.byte	0x04, 0x36
        /*0072*/ 	.short	(.L_21 - .L_20)
.L_20:
        /*0074*/ 	.word	0x00000008
.L_21:


//--------------------- .nv.callgraph             --------------------------
	.section	.nv.callgraph,"",@"SHT_CUDA_CALLGRAPH"
	.align	4
	.sectionentsize	8
	.align		4
        /*0000*/ 	.word	0x00000000
	.align		4
        /*0004*/ 	.word	0xffffffff
	.align		4
        /*0008*/ 	.word	0x00000000
	.align		4
        /*000c*/ 	.word	0xfffffffe
	.align		4
        /*0010*/ 	.word	0x00000000
	.align		4
        /*0014*/ 	.word	0xfffffffd
	.align		4
        /*0018*/ 	.word	0x00000000
	.align		4
        /*001c*/ 	.word	0xfffffffc


//--------------------- .text._Z5funkcPiiPj       --------------------------
	.section	.text._Z5funkcPiiPj,"ax",@progbits
	.align	128
        .global         _Z5funkcPiiPj
        .type           _Z5funkcPiiPj,@function
        .size           _Z5funkcPiiPj,(.L_x_1 - _Z5funkcPiiPj)
        .other          _Z5funkcPiiPj,@"STO_CUDA_ENTRY STV_DEFAULT"
_Z5funkcPiiPj:
.text._Z5funkcPiiPj:
[----:B------:R-:W-:Y:S01]  /*0000*/  LDC R1, c[0x0][0x37c] ;  /* 0x0000df00ff017b82 */ /* 0x000fe20000000800 */
[----:B------:R-:W0:Y:S07]  /*0010*/  S2R R6, SR_CTAID.Y ;  /* 0x0000000000067919 */ /* 0x000e2e0000002600 */
[----:B------:R-:W1:Y:S01]  /*0020*/  S2UR UR5, SR_CTAID.X ;  /* 0x00000000000579c3 */ /* 0x000e620000002500 */
[----:B------:R-:W1:Y:S01]  /*0030*/  LDCU UR4, c[0x0][0x360] ;  /* 0x00006c00ff0477ac */ /* 0x000e620008000800 */
[----:B------:R-:W0:Y:S01]  /*0040*/  S2R R3, SR_TID.Y ;  /* 0x0000000000037919 */ /* 0x000e220000002200 */
[----:B------:R-:W0:Y:S01]  /*0050*/  LDCU UR6, c[0x0][0x364] ;  /* 0x00006c80ff0677ac */ /* 0x000e220008000800 */
[----:B------:R-:W2:Y:S01]  /*0060*/  S2R R0, SR_TID.X ;  /* 0x0000000000007919 */ /* 0x000ea20000002100 */
[----:B------:R-:W3:Y:S01]  /*0070*/  LDCU UR7, c[0x0][0x388] ;  /* 0x00007100ff0777ac */ /* 0x000ee20008000800 */
[----:B------:R-:W4:Y:S01]  /*0080*/  LDCU.64 UR8, c[0x0][0x358] ;  /* 0x00006b00ff0877ac */ /* 0x000f220008000a00 */
[----:B-1----:R-:W-:-:S03]  /*0090*/  UIMAD UR5, UR5, UR4, URZ ;  /* 0x00000004050572a4 */ /* 0x002fc6000f8e02ff */
[----:B------:R-:W-:Y:S01]  /*00a0*/  UMOV UR4, 0x400 ;  /* 0x0000040000047882 */ /* 0x000fe20000000000 */
[----:B0-----:R-:W-:Y:S01]  /*00b0*/  IMAD R3, R6, UR6, R3 ;  /* 0x0000000606037c24 */ /* 0x001fe2000f8e0203 */
[----:B------:R-:W0:Y:S01]  /*00c0*/  S2UR UR6, SR_CgaCtaId ;  /* 0x00000000000679c3 */ /* 0x000e220000008800 */
[----:B--2---:R-:W-:-:S04]  /*00d0*/  IADD3 R0, PT, PT, R0, UR5, RZ ;  /* 0x0000000500007c10 */ /* 0x004fc8000fffe0ff */
[----:B------:R-:W-:-:S04]  /*00e0*/  VIMNMX R2, PT, PT, R0, R3, !PT ;  /* 0x0000000300027248 */ /* 0x000fc80007fe0100 */
[----:B---3--:R-:W-:Y:S01]  /*00f0*/  ISETP.GE.AND P0, PT, R2, UR7, PT ;  /* 0x0000000702007c0c */ /* 0x008fe2000bf06270 */
[----:B0-----:R-:W-:-:S12]  /*0100*/  ULEA UR4, UR6, UR4, 0x18 ;  /* 0x0000000406047291 */ /* 0x001fd8000f8ec0ff */
[----:B------:R-:W0:Y:S01]  /*0110*/  @!P0 LDC.64 R4, c[0x0][0x380] ;  /* 0x0000e000ff048b82 */ /* 0x000e220000000a00 */
[----:B------:R-:W-:Y:S01]  /*0120*/  @!P0 IADD3 R7, PT, PT, R3, UR7, R0 ;  /* 0x0000000703078c10 */ /* 0x000fe2000fffe000 */
[----:B------:R-:W-:Y:S01]  /*0130*/  @!P0 IMAD R9, R0, UR7, R3 ;  /* 0x0000000700098c24 */ /* 0x000fe2000f8e0203 */
[----:B------:R-:W-:Y:S03]  /*0140*/  STS [UR4], RZ ;  /* 0x000000ffff007988 */ /* 0x000fe60008000804 */
[--C-:B0-----:R-:W-:Y:S02]  /*0150*/  @!P0 IMAD.WIDE R2, R7, 0x4, R4.reuse ;  /* 0x0000000407028825 */ /* 0x101fe400078e0204 */
[----:B------:R-:W-:Y:S02]  /*0160*/  BAR.SYNC.DEFER_BLOCKING 0x0 ;  /* 0x0000000000007b1d */ /* 0x000fe40000010000 */
[----:B------:R-:W-:-:S04]  /*0170*/  @!P0 IMAD.WIDE R4, R9, 0x4, R4 ;  /* 0x0000000409048825 */ /* 0x000fc800078e0204 */
[----:B----4-:R-:W2:Y:S04]  /*0180*/  @!P0 LDG.E R2, desc[UR8][R2.64] ;  /* 0x0000000802028981 */ /* 0x010ea8000c1e1900 */
[----:B------:R-:W2:Y:S01]  /*0190*/  @!P0 LDG.E R5, desc[UR8][R4.64] ;  /* 0x0000000804058981 */ /* 0x000ea2000c1e1900 */
[----:B------:R-:W-:Y:S01]  /*01a0*/  HFMA2 R0, -RZ, RZ, 0, 0 ;  /* 0x00000000ff007431 */ /* 0x000fe200000001ff */
[----:B------:R-:W-:Y:S01]  /*01b0*/  VOTEU.ANY UR6, UPT, PT ;  /* 0x0000000000067886 */ /* 0x000fe200038e0100 */
[----:B------:R-:W0:Y:S01]  /*01c0*/  S2R R7, SR_LANEID ;  /* 0x0000000000077919 */ /* 0x000e220000000000 */
[----:B------:R-:W-:Y:S01]  /*01d0*/  UFLO.U32 UR6, UR6 ;  /* 0x00000006000672bd */ /* 0x000fe200080e0000 */
[----:B--2---:R-:W-:-:S05]  /*01e0*/  @!P0 IMAD R0, R2, R5, RZ ;  /* 0x0000000502008224 */ /* 0x004fca00078e02ff */
[----:B0-----:R-:W-:Y:S01]  /*01f0*/  ISETP.EQ.U32.AND P0, PT, R7, UR6, PT ;  /* 0x0000000607007c0c */ /* 0x001fe2000bf02070 */
[----:B------:R-:W0:Y:S01]  /*0200*/  LDC.64 R2, c[0x0][0x390] ;  /* 0x0000e400ff027b82 */ /* 0x000e220000000a00 */
[----:B------:R-:W-:-:S07]  /*0210*/  IADD3 R5, PT, PT, R6, UR5, RZ ;  /* 0x0000000506057c10 */ /* 0x000fce000fffe0ff */
[----:B------:R-:W1:Y:S01]  /*0220*/  REDUX.SUM UR7, R0 ;  /* 0x00000000000773c4 */ /* 0x000e62000000c000 */
[----:B0-----:R-:W-:Y:S01]  /*0230*/  IMAD.WIDE.U32 R2, R5, 0x4, R2 ;  /* 0x0000000405027825 */ /* 0x001fe200078e0002 */
[----:B-1----:R-:W-:-:S05]  /*0240*/  MOV R8, UR7 ;  /* 0x0000000700087c02 */ /* 0x002fca0008000f00 */
[----:B------:R-:W-:Y:S04]  /*0250*/  @P0 ATOMS.ADD RZ, [UR4], R8 ;  /* 0x00000008ffff098c */ /* 0x000fe80008000004 */
[----:B------:R-:W0:Y:S04]  /*0260*/  LDS R7, [UR4] ;  /* 0x00000004ff077984 */ /* 0x000e280008000800 */
[----:B0-----:R-:W-:Y:S01]  /*0270*/  STG.E desc[UR8][R2.64], R7 ;  /* 0x0000000702007986 */ /* 0x001fe2000c101908 */
[----:B------:R-:W-:Y:S05]  /*0280*/  EXIT ;  /* 0x000000000000794d */ /* 0x000fea0003800000 */
.L_x_0:
[----:B------:R-:W-:-:S00]  /*0290*/  BRA `(.L_x_0) ;  /* 0xfffffffc00fc7947 */ /* 0x000fc0000383ffff */
[----:B------:R-:W-:-:S00]  /*02a0*/  NOP ;  /* 0x0000000000007918 */ /* 0x000fc00000000000 */
        /* <DEDUP_REMOVED lines=13> */
.L_x_1:


//--------------------- .nv.shared._Z5funkcPiiPj  --------------------------
	.section	.nv.shared._Z5funkcPiiPj,"aw",@nobits
	.sectionflags	@""
	.align	4
.nv.shared._Z5funkcPiiPj:
	.zero		1028


//--------------------- .nv.shared.reserved.0     --------------------------
	.section	.nv.shared.reserved.0,"aw",@nobits
	.weak		__nv_reservedSMEM_offset_0_alias
	.size		__nv_reservedSMEM_offset_0_alias, 0, 64
	.other		__nv_reservedSMEM_offset_0_alias,@"STO_CUDA_RESERVED_SHARED STV_DEFAULT"
__nv_reservedSMEM_offset_0_alias:
	.zero		0
	.zero		64


//--------------------- .nv.constant0._Z5funkcPiiPj --------------------------
	.section	.nv.constant0._Z5funkcPiiPj,"a",@progbits
	.sectionflags	@""
	.align	4
.nv.constant0._Z5funkcPiiPj:
	.zero		920


//--------------------- SYMBOLS --------------------------

	.type		.nv.reservedSmem.offset0,@object
	.size		.nv.reservedSmem.offset0,0x4
	.type		.nv.reservedSmem.cap,@object
	.size		.nv.reservedSmem.cap,0x4
